//
// Generated by NVIDIA NVVM Compiler
//
// Compiler Build ID: CL-36424714
// Cuda compilation tools, release 13.0, V13.0.88
// Based on NVVM 20.0.0
//

.version 9.0
.target sm_100
.address_size 64

	// .globl	_Z18sgemm_naive_kerneliiifPKfS0_fPf

.visible .entry _Z18sgemm_naive_kerneliiifPKfS0_fPf(
	.param .u32 _Z18sgemm_naive_kerneliiifPKfS0_fPf_param_0,
	.param .u32 _Z18sgemm_naive_kerneliiifPKfS0_fPf_param_1,
	.param .u32 _Z18sgemm_naive_kerneliiifPKfS0_fPf_param_2,
	.param .f32 _Z18sgemm_naive_kerneliiifPKfS0_fPf_param_3,
	.param .u64 .ptr .align 1 _Z18sgemm_naive_kerneliiifPKfS0_fPf_param_4,
	.param .u64 .ptr .align 1 _Z18sgemm_naive_kerneliiifPKfS0_fPf_param_5,
	.param .f32 _Z18sgemm_naive_kerneliiifPKfS0_fPf_param_6,
	.param .u64 .ptr .align 1 _Z18sgemm_naive_kerneliiifPKfS0_fPf_param_7
)
{
	.reg .pred 	%p<13>;
	.reg .b32 	%r<41>;
	.reg .b32 	%f<73>;
	.reg .b64 	%rd<53>;

	ld.param.u32 	%r20, [_Z18sgemm_naive_kerneliiifPKfS0_fPf_param_0];
	ld.param.u32 	%r18, [_Z18sgemm_naive_kerneliiifPKfS0_fPf_param_1];
	ld.param.u32 	%r19, [_Z18sgemm_naive_kerneliiifPKfS0_fPf_param_2];
	ld.param.f32 	%f13, [_Z18sgemm_naive_kerneliiifPKfS0_fPf_param_3];
	ld.param.u64 	%rd7, [_Z18sgemm_naive_kerneliiifPKfS0_fPf_param_4];
	ld.param.u64 	%rd8, [_Z18sgemm_naive_kerneliiifPKfS0_fPf_param_5];
	ld.param.f32 	%f14, [_Z18sgemm_naive_kerneliiifPKfS0_fPf_param_6];
	ld.param.u64 	%rd6, [_Z18sgemm_naive_kerneliiifPKfS0_fPf_param_7];
	cvta.to.global.u64 	%rd1, %rd8;
	cvta.to.global.u64 	%rd2, %rd7;
	mov.u32 	%r21, %ctaid.x;
	mov.u32 	%r22, %ntid.x;
	mov.u32 	%r23, %tid.x;
	mad.lo.s32 	%r1, %r21, %r22, %r23;
	mov.u32 	%r24, %ctaid.y;
	mov.u32 	%r25, %ntid.y;
	mov.u32 	%r26, %tid.y;
	mad.lo.s32 	%r2, %r24, %r25, %r26;
	setp.ge.s32 	%p1, %r2, %r20;
	setp.ge.s32 	%p2, %r1, %r18;
	or.pred  	%p3, %p1, %p2;
	@%p3 bra 	$L__BB0_14;
	setp.lt.s32 	%p4, %r19, 1;
	mov.f32 	%f72, 0f00000000;
	@%p4 bra 	$L__BB0_13;
	mul.lo.s32 	%r3, %r19, %r2;
	and.b32  	%r4, %r19, 7;
	setp.lt.u32 	%p5, %r19, 8;
	mov.f32 	%f72, 0f00000000;
	mov.b32 	%r39, 0;
	@%p5 bra 	$L__BB0_5;
	and.b32  	%r39, %r19, 2147483640;
	neg.s32 	%r37, %r39;
	shl.b32 	%r7, %r18, 3;
	mul.wide.u32 	%rd9, %r3, 4;
	add.s64 	%rd10, %rd9, %rd2;
	add.s64 	%rd52, %rd10, 16;
	mov.f32 	%f72, 0f00000000;
	mul.wide.s32 	%rd13, %r18, 4;
	mov.u32 	%r36, %r1;
$L__BB0_4:
	.pragma "nounroll";
	ld.global.f32 	%f19, [%rd52+-16];
	mul.wide.s32 	%rd11, %r36, 4;
	add.s64 	%rd12, %rd1, %rd11;
	ld.global.f32 	%f20, [%rd12];
	fma.rn.f32 	%f21, %f19, %f20, %f72;
	ld.global.f32 	%f22, [%rd52+-12];
	add.s64 	%rd14, %rd12, %rd13;
	ld.global.f32 	%f23, [%rd14];
	fma.rn.f32 	%f24, %f22, %f23, %f21;
	ld.global.f32 	%f25, [%rd52+-8];
	add.s64 	%rd15, %rd14, %rd13;
	ld.global.f32 	%f26, [%rd15];
	fma.rn.f32 	%f27, %f25, %f26, %f24;
	ld.global.f32 	%f28, [%rd52+-4];
	add.s64 	%rd16, %rd15, %rd13;
	ld.global.f32 	%f29, [%rd16];
	fma.rn.f32 	%f30, %f28, %f29, %f27;
	ld.global.f32 	%f31, [%rd52];
	add.s64 	%rd17, %rd16, %rd13;
	ld.global.f32 	%f32, [%rd17];
	fma.rn.f32 	%f33, %f31, %f32, %f30;
	ld.global.f32 	%f34, [%rd52+4];
	add.s64 	%rd18, %rd17, %rd13;
	ld.global.f32 	%f35, [%rd18];
	fma.rn.f32 	%f36, %f34, %f35, %f33;
	ld.global.f32 	%f37, [%rd52+8];
	add.s64 	%rd19, %rd18, %rd13;
	ld.global.f32 	%f38, [%rd19];
	fma.rn.f32 	%f39, %f37, %f38, %f36;
	ld.global.f32 	%f40, [%rd52+12];
	add.s64 	%rd20, %rd19, %rd13;
	ld.global.f32 	%f41, [%rd20];
	fma.rn.f32 	%f72, %f40, %f41, %f39;
	add.s32 	%r37, %r37, 8;
	add.s32 	%r36, %r36, %r7;
	add.s64 	%rd52, %rd52, 32;
	setp.ne.s32 	%p6, %r37, 0;
	@%p6 bra 	$L__BB0_4;
$L__BB0_5:
	setp.eq.s32 	%p7, %r4, 0;
	@%p7 bra 	$L__BB0_13;
	and.b32  	%r13, %r19, 3;
	setp.lt.u32 	%p8, %r4, 4;
	@%p8 bra 	$L__BB0_8;
	add.s32 	%r28, %r39, %r3;
	mul.wide.u32 	%rd21, %r28, 4;
	add.s64 	%rd22, %rd2, %rd21;
	ld.global.f32 	%f43, [%rd22];
	mad.lo.s32 	%r29, %r39, %r18, %r1;
	mul.wide.s32 	%rd23, %r29, 4;
	add.s64 	%rd24, %rd1, %rd23;
	ld.global.f32 	%f44, [%rd24];
	fma.rn.f32 	%f45, %f43, %f44, %f72;
	cvt.u64.u32 	%rd25, %r3;
	cvt.u64.u32 	%rd26, %r39;
	add.s64 	%rd27, %rd26, %rd25;
	shl.b64 	%rd28, %rd27, 2;
	add.s64 	%rd29, %rd2, %rd28;
	ld.global.f32 	%f46, [%rd29+4];
	mul.wide.s32 	%rd30, %r18, 4;
	add.s64 	%rd31, %rd24, %rd30;
	ld.global.f32 	%f47, [%rd31];
	fma.rn.f32 	%f48, %f46, %f47, %f45;
	ld.global.f32 	%f49, [%rd29+8];
	add.s64 	%rd32, %rd31, %rd30;
	ld.global.f32 	%f50, [%rd32];
	fma.rn.f32 	%f51, %f49, %f50, %f48;
	ld.global.f32 	%f52, [%rd29+12];
	add.s64 	%rd33, %rd32, %rd30;
	ld.global.f32 	%f53, [%rd33];
	fma.rn.f32 	%f72, %f52, %f53, %f51;
	add.s32 	%r39, %r39, 4;
$L__BB0_8:
	setp.eq.s32 	%p9, %r13, 0;
	@%p9 bra 	$L__BB0_13;
	setp.eq.s32 	%p10, %r13, 1;
	@%p10 bra 	$L__BB0_11;
	add.s32 	%r30, %r39, %r3;
	mul.wide.u32 	%rd34, %r30, 4;
	add.s64 	%rd35, %rd2, %rd34;
	ld.global.f32 	%f55, [%rd35];
	mad.lo.s32 	%r31, %r39, %r18, %r1;
	mul.wide.s32 	%rd36, %r31, 4;
	add.s64 	%rd37, %rd1, %rd36;
	ld.global.f32 	%f56, [%rd37];
	fma.rn.f32 	%f57, %f55, %f56, %f72;
	cvt.u64.u32 	%rd38, %r3;
	cvt.u64.u32 	%rd39, %r39;
	add.s64 	%rd40, %rd39, %rd38;
	shl.b64 	%rd41, %rd40, 2;
	add.s64 	%rd42, %rd2, %rd41;
	ld.global.f32 	%f58, [%rd42+4];
	mul.wide.s32 	%rd43, %r18, 4;
	add.s64 	%rd44, %rd37, %rd43;
	ld.global.f32 	%f59, [%rd44];
	fma.rn.f32 	%f72, %f58, %f59, %f57;
	add.s32 	%r39, %r39, 2;
$L__BB0_11:
	and.b32  	%r32, %r19, 1;
	setp.eq.b32 	%p11, %r32, 1;
	not.pred 	%p12, %p11;
	@%p12 bra 	$L__BB0_13;
	add.s32 	%r33, %r39, %r3;
	mul.wide.u32 	%rd45, %r33, 4;
	add.s64 	%rd46, %rd2, %rd45;
	ld.global.f32 	%f60, [%rd46];
	mad.lo.s32 	%r34, %r39, %r18, %r1;
	mul.wide.s32 	%rd47, %r34, 4;
	add.s64 	%rd48, %rd1, %rd47;
	ld.global.f32 	%f61, [%rd48];
	fma.rn.f32 	%f72, %f60, %f61, %f72;
$L__BB0_13:
	mad.lo.s32 	%r35, %r18, %r2, %r1;
	cvta.to.global.u64 	%rd49, %rd6;
	mul.wide.s32 	%rd50, %r35, 4;
	add.s64 	%rd51, %rd49, %rd50;
	ld.global.f32 	%f62, [%rd51];
	mul.f32 	%f63, %f14, %f62;
	fma.rn.f32 	%f64, %f13, %f72, %f63;
	st.global.f32 	[%rd51], %f64;
$L__BB0_14:
	ret;

}


// ===== COMPILED SASS (sm_100) =====

	.target	sm_100

	.elftype	@"ET_EXEC"


//--------------------- .note.nv.tkinfo           --------------------------
	.section	.note.nv.tkinfo,"",@"SHT_NOTE"
	.sectionflags	@"SHF_NOTE_NV_TKINFO"
	.tkinfo
        /*0018*/ 	.word	0x00000002
        /*0030*/ 	.string	""
        /*0030*/ 	.string	"ptxas"
        /*0030*/ 	.string	"Cuda compilation tools, release 13.0, V13.0.88"
        /*0030*/ 	.string	"Build cuda_13.0.r13.0/compiler.36424714_0"
        /*0030*/ 	.string	"-arch sm_100 -m 64 "



//--------------------- .note.nv.cuinfo           --------------------------
	.section	.note.nv.cuinfo,"",@"SHT_NOTE"
	.sectionflags	@"SHF_NOTE_NV_CUINFO"
        /*0018*/ 	.short	0x0002
        /*001a*/ 	.short	0x0064
        /*001c*/ 	.short	0x0082
	.zero		2


//--------------------- .nv.info                  --------------------------
	.section	.nv.info,"",@"SHT_CUDA_INFO"
	.align	4


	//----- nvinfo : EIATTR_REGCOUNT
	.align		4
        /*0000*/ 	.byte	0x04, 0x2f
        /*0002*/ 	.short	(.L_1 - .L_0)
	.align		4
.L_0:
        /*0004*/ 	.word	index@(_Z18sgemm_naive_kerneliiifPKfS0_fPf)
        /*0008*/ 	.word	0x00000020


	//----- nvinfo : EIATTR_FRAME_SIZE
	.align		4
.L_1:
        /*000c*/ 	.byte	0x04, 0x11
        /*000e*/ 	.short	(.L_3 - .L_2)
	.align		4
.L_2:
        /*0010*/ 	.word	index@(_Z18sgemm_naive_kerneliiifPKfS0_fPf)
        /*0014*/ 	.word	0x00000000


	//----- nvinfo : EIATTR_MIN_STACK_SIZE
	.align		4
.L_3:
        /*0018*/ 	.byte	0x04, 0x12
        /*001a*/ 	.short	(.L_5 - .L_4)
	.align		4
.L_4:
        /*001c*/ 	.word	index@(_Z18sgemm_naive_kerneliiifPKfS0_fPf)
        /*0020*/ 	.word	0x00000000
.L_5:


//--------------------- .nv.compat                --------------------------
	.section	.nv.compat,"",@"SHT_CUDA_COMPAT_INFO"
	.align	4
        /*0000*/ 	.byte	0x02, 0x09, 0x00, 0x00, 0x02, 0x02, 0x01, 0x00, 0x02, 0x05, 0x05, 0x00, 0x03, 0x07, 0x01, 0x01
        /*0010*/ 	.byte	0x02, 0x03, 0x00, 0x00, 0x02, 0x06, 0x01, 0x00, 0x04, 0x0b, 0x08, 0x00, 0x09, 0x00, 0x00, 0x00
        /*0020*/ 	.byte	0x00, 0x00, 0x00, 0x00


//--------------------- .nv.info._Z18sgemm_naive_kerneliiifPKfS0_fPf --------------------------
	.section	.nv.info._Z18sgemm_naive_kerneliiifPKfS0_fPf,"",@"SHT_CUDA_INFO"
	.sectionflags	@""
	.align	4


	//----- nvinfo : EIATTR_CUDA_API_VERSION
	.align		4
        /*0000*/ 	.byte	0x04, 0x37
        /*0002*/ 	.short	(.L_7 - .L_6)
.L_6:
        /*0004*/ 	.word	0x00000082


	//----- nvinfo : EIATTR_KPARAM_INFO
	.align		4
.L_7:
        /*0008*/ 	.byte	0x04, 0x17
        /*000a*/ 	.short	(.L_9 - .L_8)
.L_8:
        /*000c*/ 	.word	0x00000000
        /*0010*/ 	.short	0x0007
        /*0012*/ 	.short	0x0028
        /*0014*/ 	.byte	0x00, 0xf5, 0x21, 0x00


	//----- nvinfo : EIATTR_KPARAM_INFO
	.align		4
.L_9:
        /*0018*/ 	.byte	0x04, 0x17
        /*001a*/ 	.short	(.L_11 - .L_10)
.L_10:
        /*001c*/ 	.word	0x00000000
        /*0020*/ 	.short	0x0006
        /*0022*/ 	.short	0x0020
        /*0024*/ 	.byte	0x00, 0xf0, 0x11, 0x00


	//----- nvinfo : EIATTR_KPARAM_INFO
	.align		4
.L_11:
        /*0028*/ 	.byte	0x04, 0x17
        /*002a*/ 	.short	(.L_13 - .L_12)
.L_12:
        /*002c*/ 	.word	0x00000000
        /*0030*/ 	.short	0x0005
        /*0032*/ 	.short	0x0018
        /*0034*/ 	.byte	0x00, 0xf5, 0x21, 0x00


	//----- nvinfo : EIATTR_KPARAM_INFO
	.align		4
.L_13:
        /*0038*/ 	.byte	0x04, 0x17
        /*003a*/ 	.short	(.L_15 - .L_14)
.L_14:
        /*003c*/ 	.word	0x00000000
        /*0040*/ 	.short	0x0004
        /*0042*/ 	.short	0x0010
        /*0044*/ 	.byte	0x00, 0xf5, 0x21, 0x00


	//----- nvinfo : EIATTR_KPARAM_INFO
	.align		4
.L_15:
        /*0048*/ 	.byte	0x04, 0x17
        /*004a*/ 	.short	(.L_17 - .L_16)
.L_16:
        /*004c*/ 	.word	0x00000000
        /*0050*/ 	.short	0x0003
        /*0052*/ 	.short	0x000c
        /*0054*/ 	.byte	0x00, 0xf0, 0x11, 0x00


	//----- nvinfo : EIATTR_KPARAM_INFO
	.align		4
.L_17:
        /*0058*/ 	.byte	0x04, 0x17
        /*005a*/ 	.short	(.L_19 - .L_18)
.L_18:
        /*005c*/ 	.word	0x00000000
        /*0060*/ 	.short	0x0002
        /*0062*/ 	.short	0x0008
        /*0064*/ 	.byte	0x00, 0xf0, 0x11, 0x00


	//----- nvinfo : EIATTR_KPARAM_INFO
	.align		4
.L_19:
        /*0068*/ 	.byte	0x04, 0x17
        /*006a*/ 	.short	(.L_21 - .L_20)
.L_20:
        /*006c*/ 	.word	0x00000000
        /*0070*/ 	.short	0x0001
        /*0072*/ 	.short	0x0004
        /*0074*/ 	.byte	0x00, 0xf0, 0x11, 0x00


	//----- nvinfo : EIATTR_KPARAM_INFO
	.align		4
.L_21:
        /*0078*/ 	.byte	0x04, 0x17
        /*007a*/ 	.short	(.L_23 - .L_22)
.L_22:
        /*007c*/ 	.word	0x00000000
        /*0080*/ 	.short	0x0000
        /*0082*/ 	.short	0x0000
        /*0084*/ 	.byte	0x00, 0xf0, 0x11, 0x00


	//----- nvinfo : EIATTR_SPARSE_MMA_MASK
	.align		4
.L_23:
        /*0088*/ 	.byte	0x03, 0x50
        /*008a*/ 	.short	0x0000


	//----- nvinfo : EIATTR_MAXREG_COUNT
	.align		4
        /*008c*/ 	.byte	0x03, 0x1b
        /*008e*/ 	.short	0x00ff


	//----- nvinfo : EIATTR_MERCURY_ISA_VERSION
	.align		4
        /*0090*/ 	.byte	0x03, 0x5f
        /*0092*/ 	.short	0x0101


	//----- nvinfo : EIATTR_VRC_CTA_INIT_COUNT
	.align		4
        /*0094*/ 	.byte	0x02, 0x4a
	.zero		1
	.zero		1


	//----- nvinfo : EIATTR_EXIT_INSTR_OFFSETS
	.align		4
        /*0098*/ 	.byte	0x04, 0x1c
        /*009a*/ 	.short	(.L_25 - .L_24)


	//   ....[0]....
.L_24:
        /*009c*/ 	.word	0x000000c0


	//   ....[1]....
        /*00a0*/ 	.word	0x00000930


	//----- nvinfo : EIATTR_CBANK_PARAM_SIZE
	.align		4
.L_25:
        /*00a4*/ 	.byte	0x03, 0x19
        /*00a6*/ 	.short	0x0030


	//----- nvinfo : EIATTR_PARAM_CBANK
	.align		4
        /*00a8*/ 	.byte	0x04, 0x0a
        /*00aa*/ 	.short	(.L_27 - .L_26)
	.align		4
.L_26:
        /*00ac*/ 	.word	index@(.nv.constant0._Z18sgemm_naive_kerneliiifPKfS0_fPf)
        /*00b0*/ 	.short	0x0380
        /*00b2*/ 	.short	0x0030


	//----- nvinfo : EIATTR_SW_WAR
	.align		4
.L_27:
        /*00b4*/ 	.byte	0x04, 0x36
        /*00b6*/ 	.short	(.L_29 - .L_28)
.L_28:
        /*00b8*/ 	.word	0x00000008
.L_29:


//--------------------- .nv.callgraph             --------------------------
	.section	.nv.callgraph,"",@"SHT_CUDA_CALLGRAPH"
	.align	4
	.sectionentsize	8
	.align		4
        /*0000*/ 	.word	0x00000000
	.align		4
        /*0004*/ 	.word	0xffffffff
	.align		4
        /*0008*/ 	.word	0x00000000
	.align		4
        /*000c*/ 	.word	0xfffffffe
	.align		4
        /*0010*/ 	.word	0x00000000
	.align		4
        /*0014*/ 	.word	0xfffffffd
	.align		4
        /*0018*/ 	.word	0x00000000
	.align		4
        /*001c*/ 	.word	0xfffffffc


//--------------------- .text._Z18sgemm_naive_kerneliiifPKfS0_fPf --------------------------
	.section	.text._Z18sgemm_naive_kerneliiifPKfS0_fPf,"ax",@progbits
	.align	128
        .global         _Z18sgemm_naive_kerneliiifPKfS0_fPf
        .type           _Z18sgemm_naive_kerneliiifPKfS0_fPf,@function
        .size           _Z18sgemm_naive_kerneliiifPKfS0_fPf,(.L_x_5 - _Z18sgemm_naive_kerneliiifPKfS0_fPf)
        .other          _Z18sgemm_naive_kerneliiifPKfS0_fPf,@"STO_CUDA_ENTRY STV_DEFAULT"
_Z18sgemm_naive_kerneliiifPKfS0_fPf:
.text._Z18sgemm_naive_kerneliiifPKfS0_fPf:
[----:B------:R-:W-:Y:S01]  /*0000*/  LDC R1, c[0x0][0x37c] ;  /* 0x0000df00ff017b82 */ /* 0x000fe20000000800 */
[----:B------:R-:W0:Y:S07]  /*0010*/  S2R R5, SR_TID.X ;  /* 0x0000000000057919 */ /* 0x000e2e0000002100 */
[----:B------:R-:W0:Y:S01]  /*0020*/  S2UR UR4, SR_CTAID.X ;  /* 0x00000000000479c3 */ /* 0x000e220000002500 */
[----:B------:R-:W1:Y:S07]  /*0030*/  S2R R4, SR_TID.Y ;  /* 0x0000000000047919 */ /* 0x000e6e0000002200 */
[----:B------:R-:W0:Y:S08]  /*0040*/  LDC R0, c[0x0][0x360] ;  /* 0x0000d800ff007b82 */ /* 0x000e300000000800 */
[----:B------:R-:W1:Y:S08]  /*0050*/  S2UR UR5, SR_CTAID.Y ;  /* 0x00000000000579c3 */ /* 0x000e700000002600 */
[----:B------:R-:W1:Y:S08]  /*0060*/  LDC R19, c[0x0][0x364] ;  /* 0x0000d900ff137b82 */ /* 0x000e700000000800 */
[----:B------:R-:W2:Y:S01]  /*0070*/  LDC.64 R2, c[0x0][0x380] ;  /* 0x0000e000ff027b82 */ /* 0x000ea20000000a00 */
[----:B0-----:R-:W-:-:S02]  /*0080*/  IMAD R0, R0, UR4, R5 ;  /* 0x0000000400007c24 */ /* 0x001fc4000f8e0205 */
[----:B-1----:R-:W-:-:S03]  /*0090*/  IMAD R19, R19, UR5, R4 ;  /* 0x0000000513137c24 */ /* 0x002fc6000f8e0204 */
[----:B--2---:R-:W-:-:S04]  /*00a0*/  ISETP.GE.AND P0, PT, R0, R3, PT ;  /* 0x000000030000720c */ /* 0x004fc80003f06270 */
[----:B------:R-:W-:-:S13]  /*00b0*/  ISETP.GE.OR P0, PT, R19, R2, P0 ;  /* 0x000000021300720c */ /* 0x000fda0000706670 */
[----:B------:R-:W-:Y:S05]  /*00c0*/  @P0 EXIT ;  /* 0x000000000000094d */ /* 0x000fea0003800000 */
[----:B------:R-:W0:Y:S01]  /*00d0*/  LDC R2, c[0x0][0x388] ;  /* 0x0000e200ff027b82 */ /* 0x000e220000000800 */
[----:B------:R-:W1:Y:S01]  /*00e0*/  LDCU.64 UR4, c[0x0][0x358] ;  /* 0x00006b00ff0477ac */ /* 0x000e620008000a00 */
[----:B------:R-:W-:Y:S01]  /*00f0*/  HFMA2 R24, -RZ, RZ, 0, 0 ;  /* 0x00000000ff187431 */ /* 0x000fe200000001ff */
[----:B0-----:R-:W-:-:S13]  /*0100*/  ISETP.GE.AND P0, PT, R2, 0x1, PT ;  /* 0x000000010200780c */ /* 0x001fda0003f06270 */
[----:B-1----:R-:W-:Y:S05]  /*0110*/  @!P0 BRA `(.L_x_0) ;  /* 0x0000000400e08947 */ /* 0x002fea0003800000 */
[C---:B------:R-:W-:Y:S01]  /*0120*/  ISETP.GE.U32.AND P1, PT, R2.reuse, 0x8, PT ;  /* 0x000000080200780c */ /* 0x040fe20003f26070 */
[----:B------:R-:W-:Y:S01]  /*0130*/  IMAD R20, R19, R2, RZ ;  /* 0x0000000213147224 */ /* 0x000fe200078e02ff */
[----:B------:R-:W-:Y:S02]  /*0140*/  LOP3.LUT R27, R2, 0x7, RZ, 0xc0, !PT ;  /* 0x00000007021b7812 */ /* 0x000fe400078ec0ff */
[----:B------:R-:W-:Y:S02]  /*0150*/  MOV R24, RZ ;  /* 0x000000ff00187202 */ /* 0x000fe40000000f00 */
[----:B------:R-:W-:Y:S02]  /*0160*/  ISETP.NE.AND P0, PT, R27, RZ, PT ;  /* 0x000000ff1b00720c */ /* 0x000fe40003f05270 */
[----:B------:R-:W-:-:S05]  /*0170*/  MOV R21, RZ ;  /* 0x000000ff00157202 */ /* 0x000fca0000000f00 */
[----:B------:R-:W-:Y:S06]  /*0180*/  @!P1 BRA `(.L_x_1) ;  /* 0x0000000000c49947 */ /* 0x000fec0003800000 */
[----:B------:R-:W0:Y:S01]  /*0190*/  LDC.64 R4, c[0x0][0x390] ;  /* 0x0000e400ff047b82 */ /* 0x000e220000000a00 */
[----:B------:R-:W-:Y:S02]  /*01a0*/  LOP3.LUT R21, R2, 0x7ffffff8, RZ, 0xc0, !PT ;  /* 0x7ffffff802157812 */ /* 0x000fe400078ec0ff */
[----:B------:R-:W-:Y:S02]  /*01b0*/  MOV R24, RZ ;  /* 0x000000ff00187202 */ /* 0x000fe40000000f00 */
[----:B------:R-:W-:Y:S02]  /*01c0*/  MOV R18, R0 ;  /* 0x0000000000127202 */ /* 0x000fe40000000f00 */
[----:B------:R-:W-:Y:S01]  /*01d0*/  IADD3 R22, PT, PT, -R21, RZ, RZ ;  /* 0x000000ff15167210 */ /* 0x000fe20007ffe1ff */
[----:B0-----:R-:W-:-:S03]  /*01e0*/  IMAD.WIDE.U32 R4, R20, 0x4, R4 ;  /* 0x0000000414047825 */ /* 0x001fc600078e0004 */
[----:B------:R-:W-:-:S04]  /*01f0*/  IADD3 R6, P1, PT, R4, 0x10, RZ ;  /* 0x0000001004067810 */ /* 0x000fc80007f3e0ff */
[----:B------:R-:W-:-:S09]  /*0200*/  IADD3.X R7, PT, PT, RZ, R5, RZ, P1, !PT ;  /* 0x00000005ff077210 */ /* 0x000fd20000ffe4ff */
.L_x_2:
[----:B------:R-:W0:Y:S01]  /*0210*/  LDC.64 R16, c[0x0][0x398] ;  /* 0x0000e600ff107b82 */ /* 0x000e220000000a00 */
[----:B------:R-:W-:Y:S02]  /*0220*/  MOV R4, R6 ;  /* 0x0000000600047202 */ /* 0x000fe40000000f00 */
[----:B------:R-:W-:-:S05]  /*0230*/  MOV R5, R7 ;  /* 0x0000000700057202 */ /* 0x000fca0000000f00 */
[----:B------:R-:W2:Y:S04]  /*0240*/  LDG.E R25, desc[UR4][R4.64+-0x10] ;  /* 0xfffff00404197981 */ /* 0x000ea8000c1e1900 */
[----:B------:R-:W3:Y:S04]  /*0250*/  LDG.E R23, desc[UR4][R4.64+-0xc] ;  /* 0xfffff40404177981 */ /* 0x000ee8000c1e1900 */
[----:B------:R-:W4:Y:S04]  /*0260*/  LDG.E R29, desc[UR4][R4.64+-0x8] ;  /* 0xfffff804041d7981 */ /* 0x000f28000c1e1900 */
[----:B------:R-:W5:Y:S01]  /*0270*/  LDG.E R28, desc[UR4][R4.64+-0x4] ;  /* 0xfffffc04041c7981 */ /* 0x000f62000c1e1900 */
[----:B0-----:R-:W-:-:S05]  /*0280*/  IMAD.WIDE R16, R18, 0x4, R16 ;  /* 0x0000000412107825 */ /* 0x001fca00078e0210 */
[----:B------:R0:W2:Y:S01]  /*0290*/  LDG.E R26, desc[UR4][R16.64] ;  /* 0x00000004101a7981 */ /* 0x0000a2000c1e1900 */
[----:B------:R-:W-:-:S04]  /*02a0*/  IMAD.WIDE R14, R3, 0x4, R16 ;  /* 0x00000004030e7825 */ /* 0x000fc800078e0210 */
[C---:B------:R-:W-:Y:S02]  /*02b0*/  IMAD.WIDE R6, R3.reuse, 0x4, R14 ;  /* 0x0000000403067825 */ /* 0x040fe400078e020e */
[----:B------:R-:W3:Y:S02]  /*02c0*/  LDG.E R14, desc[UR4][R14.64] ;  /* 0x000000040e0e7981 */ /* 0x000ee4000c1e1900 */
[C---:B------:R-:W-:Y:S02]  /*02d0*/  IMAD.WIDE R10, R3.reuse, 0x4, R6 ;  /* 0x00000004030a7825 */ /* 0x040fe400078e0206 */
[----:B------:R-:W4:Y:S02]  /*02e0*/  LDG.E R6, desc[UR4][R6.64] ;  /* 0x0000000406067981 */ /* 0x000f24000c1e1900 */
[C---:B------:R-:W-:Y:S02]  /*02f0*/  IMAD.WIDE R8, R3.reuse, 0x4, R10 ;  /* 0x0000000403087825 */ /* 0x040fe400078e020a */
[----:B------:R-:W5:Y:S02]  /*0300*/  LDG.E R10, desc[UR4][R10.64] ;  /* 0x000000040a0a7981 */ /* 0x000f64000c1e1900 */
[----:B------:R-:W-:-:S02]  /*0310*/  IMAD.WIDE R12, R3, 0x4, R8 ;  /* 0x00000004030c7825 */ /* 0x000fc400078e0208 */
[----:B------:R-:W5:Y:S04]  /*0320*/  LDG.E R7, desc[UR4][R4.64] ;  /* 0x0000000404077981 */ /* 0x000f68000c1e1900 */
[----:B------:R-:W5:Y:S01]  /*0330*/  LDG.E R8, desc[UR4][R8.64] ;  /* 0x0000000408087981 */ /* 0x000f62000c1e1900 */
[----:B0-----:R-:W-:-:S03]  /*0340*/  IMAD.WIDE R16, R3, 0x4, R12 ;  /* 0x0000000403107825 */ /* 0x001fc600078e020c */
[----:B------:R-:W5:Y:S04]  /*0350*/  LDG.E R12, desc[UR4][R12.64] ;  /* 0x000000040c0c7981 */ /* 0x000f68000c1e1900 */
[----:B------:R-:W5:Y:S04]  /*0360*/  LDG.E R15, desc[UR4][R16.64] ;  /* 0x00000004100f7981 */ /* 0x000f68000c1e1900 */
[----:B------:R-:W5:Y:S04]  /*0370*/  LDG.E R9, desc[UR4][R4.64+0x4] ;  /* 0x0000040404097981 */ /* 0x000f68000c1e1900 */
[----:B------:R-:W5:Y:S01]  /*0380*/  LDG.E R11, desc[UR4][R4.64+0xc] ;  /* 0x00000c04040b7981 */ /* 0x000f62000c1e1900 */
[----:B--2---:R-:W-:Y:S01]  /*0390*/  FFMA R26, R25, R26, R24 ;  /* 0x0000001a191a7223 */ /* 0x004fe20000000018 */
[----:B------:R-:W-:-:S02]  /*03a0*/  IMAD.WIDE R24, R3, 0x4, R16 ;  /* 0x0000000403187825 */ /* 0x000fc400078e0210 */
[----:B------:R-:W2:Y:S04]  /*03b0*/  LDG.E R16, desc[UR4][R4.64+0x8] ;  /* 0x0000080404107981 */ /* 0x000ea8000c1e1900 */
[----:B------:R-:W2:Y:S01]  /*03c0*/  LDG.E R24, desc[UR4][R24.64] ;  /* 0x0000000418187981 */ /* 0x000ea2000c1e1900 */
[----:B---3--:R-:W-:Y:S01]  /*03d0*/  FFMA R14, R23, R14, R26 ;  /* 0x0000000e170e7223 */ /* 0x008fe2000000001a */
[----:B------:R-:W-:-:S03]  /*03e0*/  IADD3 R22, PT, PT, R22, 0x8, RZ ;  /* 0x0000000816167810 */ /* 0x000fc60007ffe0ff */
[----:B----4-:R-:W-:Y:S01]  /*03f0*/  FFMA R29, R29, R6, R14 ;  /* 0x000000061d1d7223 */ /* 0x010fe2000000000e */
[----:B------:R-:W-:-:S03]  /*0400*/  ISETP.NE.AND P1, PT, R22, RZ, PT ;  /* 0x000000ff1600720c */ /* 0x000fc60003f25270 */
[----:B-----5:R-:W-:Y:S01]  /*0410*/  FFMA R10, R28, R10, R29 ;  /* 0x0000000a1c0a7223 */ /* 0x020fe2000000001d */
[----:B------:R-:W-:-:S03]  /*0420*/  IADD3 R6, P2, PT, R4, 0x20, RZ ;  /* 0x0000002004067810 */ /* 0x000fc60007f5e0ff */
[----:B------:R-:W-:Y:S01]  /*0430*/  FFMA R8, R7, R8, R10 ;  /* 0x0000000807087223 */ /* 0x000fe2000000000a */
[----:B------:R-:W-:Y:S02]  /*0440*/  IADD3.X R7, PT, PT, RZ, R5, RZ, P2, !PT ;  /* 0x00000005ff077210 */ /* 0x000fe400017fe4ff */
[----:B------:R-:W-:Y:S01]  /*0450*/  LEA R18, R3, R18, 0x3 ;  /* 0x0000001203127211 */ /* 0x000fe200078e18ff */
[----:B------:R-:W-:-:S04]  /*0460*/  FFMA R9, R9, R12, R8 ;  /* 0x0000000c09097223 */ /* 0x000fc80000000008 */
[----:B--2---:R-:W-:-:S04]  /*0470*/  FFMA R16, R16, R15, R9 ;  /* 0x0000000f10107223 */ /* 0x004fc80000000009 */
[----:B------:R-:W-:Y:S01]  /*0480*/  FFMA R24, R11, R24, R16 ;  /* 0x000000180b187223 */ /* 0x000fe20000000010 */
[----:B------:R-:W-:Y:S06]  /*0490*/  @P1 BRA `(.L_x_2) ;  /* 0xfffffffc005c1947 */ /* 0x000fec000383ffff */
.L_x_1:
[----:B------:R-:W-:Y:S05]  /*04a0*/  @!P0 BRA `(.L_x_0) ;  /* 0x0000000000fc8947 */ /* 0x000fea0003800000 */
[----:B------:R-:W-:Y:S02]  /*04b0*/  ISETP.GE.U32.AND P1, PT, R27, 0x4, PT ;  /* 0x000000041b00780c */ /* 0x000fe40003f26070 */
[----:B------:R-:W-:-:S04]  /*04c0*/  LOP3.LUT R16, R2, 0x3, RZ, 0xc0, !PT ;  /* 0x0000000302107812 */ /* 0x000fc800078ec0ff */
[----:B------:R-:W-:-:S07]  /*04d0*/  ISETP.NE.AND P0, PT, R16, RZ, PT ;  /* 0x000000ff1000720c */ /* 0x000fce0003f05270 */
[----:B------:R-:W-:Y:S06]  /*04e0*/  @!P1 BRA `(.L_x_3) ;  /* 0x00000000006c9947 */ /* 0x000fec0003800000 */
[----:B------:R-:W0:Y:S01]  /*04f0*/  LDC.64 R6, c[0x0][0x398] ;  /* 0x0000e600ff067b82 */ /* 0x000e220000000a00 */
[----:B------:R-:W1:Y:S01]  /*0500*/  LDCU.64 UR6, c[0x0][0x390] ;  /* 0x00007200ff0677ac */ /* 0x000e620008000a00 */
[----:B------:R-:W-:Y:S01]  /*0510*/  IMAD R9, R21, R3, R0 ;  /* 0x0000000315097224 */ /* 0x000fe200078e0200 */
[CC--:B------:R-:W-:Y:S02]  /*0520*/  IADD3 R5, PT, PT, R20.reuse, R21.reuse, RZ ;  /* 0x0000001514057210 */ /* 0x0c0fe40007ffe0ff */
[----:B------:R-:W-:-:S03]  /*0530*/  IADD3 R10, P1, PT, R20, R21, RZ ;  /* 0x00000015140a7210 */ /* 0x000fc60007f3e0ff */
[----:B------:R-:W2:Y:S01]  /*0540*/  LDC.64 R14, c[0x0][0x390] ;  /* 0x0000e400ff0e7b82 */ /* 0x000ea20000000a00 */
[----:B0-----:R-:W-:-:S04]  /*0550*/  IMAD.WIDE R6, R9, 0x4, R6 ;  /* 0x0000000409067825 */ /* 0x001fc800078e0206 */
[----:B------:R-:W-:Y:S02]  /*0560*/  IMAD.WIDE R8, R3, 0x4, R6 ;  /* 0x0000000403087825 */ /* 0x000fe400078e0206 */
[----:B------:R-:W3:Y:S02]  /*0570*/  LDG.E R6, desc[UR4][R6.64] ;  /* 0x0000000406067981 */ /* 0x000ee4000c1e1900 */
[----:B--2---:R-:W-:Y:S01]  /*0580*/  IMAD.WIDE.U32 R14, R5, 0x4, R14 ;  /* 0x00000004050e7825 */ /* 0x004fe200078e000e */
[----:B------:R-:W-:Y:S02]  /*0590*/  IADD3.X R5, PT, PT, RZ, RZ, RZ, P1, !PT ;  /* 0x000000ffff057210 */ /* 0x000fe40000ffe4ff */
[----:B-1----:R-:W-:-:S03]  /*05a0*/  LEA R4, P1, R10, UR6, 0x2 ;  /* 0x000000060a047c11 */ /* 0x002fc6000f8210ff */
[----:B------:R-:W3:Y:S01]  /*05b0*/  LDG.E R15, desc[UR4][R14.64] ;  /* 0x000000040e0f7981 */ /* 0x000ee2000c1e1900 */
[----:B------:R-:W-:Y:S01]  /*05c0*/  LEA.HI.X R5, R10, UR7, R5, 0x2, P1 ;  /* 0x000000070a057c11 */ /* 0x000fe200088f1405 */
[C---:B------:R-:W-:Y:S02]  /*05d0*/  IMAD.WIDE R10, R3.reuse, 0x4, R8 ;  /* 0x00000004030a7825 */ /* 0x040fe400078e0208 */
[----:B------:R-:W2:Y:S04]  /*05e0*/  LDG.E R8, desc[UR4][R8.64] ;  /* 0x0000000408087981 */ /* 0x000ea8000c1e1900 */
[----:B------:R-:W2:Y:S01]  /*05f0*/  LDG.E R17, desc[UR4][R4.64+0x4] ;  /* 0x0000040404117981 */ /* 0x000ea2000c1e1900 */
[----:B------:R-:W-:-:S03]  /*0600*/  IMAD.WIDE R12, R3, 0x4, R10 ;  /* 0x00000004030c7825 */ /* 0x000fc600078e020a */
[----:B------:R-:W4:Y:S04]  /*0610*/  LDG.E R22, desc[UR4][R10.64] ;  /* 0x000000040a167981 */ /* 0x000f28000c1e1900 */
[----:B------:R-:W4:Y:S04]  /*0620*/  LDG.E R18, desc[UR4][R4.64+0x8] ;  /* 0x0000080404127981 */ /* 0x000f28000c1e1900 */
[----:B------:R-:W5:Y:S04]  /*0630*/  LDG.E R26, desc[UR4][R4.64+0xc] ;  /* 0x00000c04041a7981 */ /* 0x000f68000c1e1900 */
[----:B------:R-:W5:Y:S01]  /*0640*/  LDG.E R12, desc[UR4][R12.64] ;  /* 0x000000040c0c7981 */ /* 0x000f62000c1e1900 */
[----:B------:R-:W-:Y:S01]  /*0650*/  IADD3 R21, PT, PT, R21, 0x4, RZ ;  /* 0x0000000415157810 */ /* 0x000fe20007ffe0ff */
[----:B---3--:R-:W-:-:S04]  /*0660*/  FFMA R24, R15, R6, R24 ;  /* 0x000000060f187223 */ /* 0x008fc80000000018 */
[----:B--2---:R-:W-:-:S04]  /*0670*/  FFMA R17, R17, R8, R24 ;  /* 0x0000000811117223 */ /* 0x004fc80000000018 */
[----:B----4-:R-:W-:-:S04]  /*0680*/  FFMA R17, R18, R22, R17 ;  /* 0x0000001612117223 */ /* 0x010fc80000000011 */
[----:B-----5:R-:W-:-:S07]  /*0690*/  FFMA R24, R26, R12, R17 ;  /* 0x0000000c1a187223 */ /* 0x020fce0000000011 */
.L_x_3:
[----:B------:R-:W-:Y:S05]  /*06a0*/  @!P0 BRA `(.L_x_0) ;  /* 0x00000000007c8947 */ /* 0x000fea0003800000 */
[----:B------:R-:W-:Y:S01]  /*06b0*/  ISETP.NE.AND P1, PT, R16, 0x1, PT ;  /* 0x000000011000780c */ /* 0x000fe20003f25270 */
[----:B------:R-:W0:Y:S01]  /*06c0*/  LDC.64 R12, c[0x0][0x390] ;  /* 0x0000e400ff0c7b82 */ /* 0x000e220000000a00 */
[----:B------:R-:W-:-:S04]  /*06d0*/  LOP3.LUT R2, R2, 0x1, RZ, 0xc0, !PT ;  /* 0x0000000102027812 */ /* 0x000fc800078ec0ff */
[----:B------:R-:W-:-:S03]  /*06e0*/  ISETP.NE.U32.AND P0, PT, R2, 0x1, PT ;  /* 0x000000010200780c */ /* 0x000fc60003f05070 */
[----:B------:R-:W1:Y:S04]  /*06f0*/  LDC.64 R10, c[0x0][0x398] ;  /* 0x0000e600ff0a7b82 */ /* 0x000e680000000a00 */
[CC--:B------:R-:W-:Y:S02]  /*0700*/  @P1 IADD3 R15, PT, PT, R20.reuse, R21.reuse, RZ ;  /* 0x00000015140f1210 */ /* 0x0c0fe40007ffe0ff */
[----:B------:R-:W-:Y:S02]  /*0710*/  @P1 IADD3 R2, P2, PT, R20, R21, RZ ;  /* 0x0000001514021210 */ /* 0x000fe40007f5e0ff */
[----:B------:R-:W2:Y:S02]  /*0720*/  @P1 LDC.64 R4, c[0x0][0x390] ;  /* 0x0000e400ff041b82 */ /* 0x000ea40000000a00 */
[----:B------:R-:W-:-:S06]  /*0730*/  @P1 IADD3.X R14, PT, PT, RZ, RZ, RZ, P2, !PT ;  /* 0x000000ffff0e1210 */ /* 0x000fcc00017fe4ff */
[----:B------:R-:W3:Y:S01]  /*0740*/  LDC.64 R6, c[0x0][0x390] ;  /* 0x0000e400ff067b82 */ /* 0x000ee20000000a00 */
[----:B0-----:R-:W-:-:S04]  /*0750*/  @P1 IMAD.WIDE.U32 R12, R15, 0x4, R12 ;  /* 0x000000040f0c1825 */ /* 0x001fc800078e000c */
[C---:B------:R-:W-:Y:S01]  /*0760*/  @P1 IMAD R15, R21.reuse, R3, R0 ;  /* 0x00000003150f1224 */ /* 0x040fe200078e0200 */
[----:B------:R-:W-:Y:S01]  /*0770*/  @P1 IADD3 R21, PT, PT, R21, 0x2, RZ ;  /* 0x0000000215151810 */ /* 0x000fe20007ffe0ff */
[----:B------:R-:W4:Y:S01]  /*0780*/  @P1 LDG.E R13, desc[UR4][R12.64] ;  /* 0x000000040c0d1981 */ /* 0x000f22000c1e1900 */
[----:B------:R-:W0:Y:S01]  /*0790*/  LDC.64 R8, c[0x0][0x398] ;  /* 0x0000e600ff087b82 */ /* 0x000e220000000a00 */
[----:B-1----:R-:W-:Y:S01]  /*07a0*/  @P1 IMAD.WIDE R10, R15, 0x4, R10 ;  /* 0x000000040f0a1825 */ /* 0x002fe200078e020a */
[----:B------:R-:W-:Y:S02]  /*07b0*/  @!P0 IADD3 R17, PT, PT, R20, R21, RZ ;  /* 0x0000001514118210 */ /* 0x000fe40007ffe0ff */
[----:B--2---:R-:W-:Y:S01]  /*07c0*/  @P1 LEA R4, P2, R2, R4, 0x2 ;  /* 0x0000000402041211 */ /* 0x004fe200078410ff */
[----:B------:R-:W-:-:S03]  /*07d0*/  @!P0 IMAD R21, R21, R3, R0 ;  /* 0x0000000315158224 */ /* 0x000fc600078e0200 */
[----:B------:R-:W-:Y:S01]  /*07e0*/  @P1 LEA.HI.X R5, R2, R5, R14, 0x2, P2 ;  /* 0x0000000502051211 */ /* 0x000fe200010f140e */
[----:B------:R-:W-:Y:S01]  /*07f0*/  @P1 IMAD.WIDE R14, R3, 0x4, R10 ;  /* 0x00000004030e1825 */ /* 0x000fe200078e020a */
[----:B------:R-:W4:Y:S03]  /*0800*/  @P1 LDG.E R2, desc[UR4][R10.64] ;  /* 0x000000040a021981 */ /* 0x000f26000c1e1900 */
[----:B---3--:R-:W-:Y:S01]  /*0810*/  @!P0 IMAD.WIDE.U32 R6, R17, 0x4, R6 ;  /* 0x0000000411068825 */ /* 0x008fe200078e0006 */
[----:B------:R-:W2:Y:S04]  /*0820*/  @P1 LDG.E R5, desc[UR4][R4.64+0x4] ;  /* 0x0000040404051981 */ /* 0x000ea8000c1e1900 */
[----:B------:R-:W2:Y:S01]  /*0830*/  @P1 LDG.E R14, desc[UR4][R14.64] ;  /* 0x000000040e0e1981 */ /* 0x000ea2000c1e1900 */
[----:B0-----:R-:W-:-:S03]  /*0840*/  @!P0 IMAD.WIDE R8, R21, 0x4, R8 ;  /* 0x0000000415088825 */ /* 0x001fc600078e0208 */
[----:B------:R-:W3:Y:S04]  /*0850*/  @!P0 LDG.E R7, desc[UR4][R6.64] ;  /* 0x0000000406078981 */ /* 0x000ee8000c1e1900 */
[----:B------:R-:W3:Y:S01]  /*0860*/  @!P0 LDG.E R8, desc[UR4][R8.64] ;  /* 0x0000000408088981 */ /* 0x000ee2000c1e1900 */
[----:B----4-:R-:W-:-:S04]  /*0870*/  @P1 FFMA R2, R13, R2, R24 ;  /* 0x000000020d021223 */ /* 0x010fc80000000018 */
[----:B--2---:R-:W-:-:S04]  /*0880*/  @P1 FFMA R24, R5, R14, R2 ;  /* 0x0000000e05181223 */ /* 0x004fc80000000002 */
[----:B---3--:R-:W-:-:S07]  /*0890*/  @!P0 FFMA R24, R7, R8, R24 ;  /* 0x0000000807188223 */ /* 0x008fce0000000018 */
.L_x_0:
[----:B------:R-:W0:Y:S01]  /*08a0*/  LDC.64 R4, c[0x0][0x3a8] ;  /* 0x0000ea00ff047b82 */ /* 0x000e220000000a00 */
[----:B------:R-:W-:Y:S01]  /*08b0*/  IMAD R3, R19, R3, R0 ;  /* 0x0000000313037224 */ /* 0x000fe200078e0200 */
[----:B------:R-:W1:Y:S01]  /*08c0*/  LDCU UR6, c[0x0][0x3a0] ;  /* 0x00007400ff0677ac */ /* 0x000e620008000800 */
[----:B------:R-:W2:Y:S02]  /*08d0*/  LDCU UR7, c[0x0][0x38c] ;  /* 0x00007180ff0777ac */ /* 0x000ea40008000800 */
[----:B0-----:R-:W-:-:S05]  /*08e0*/  IMAD.WIDE R2, R3, 0x4, R4 ;  /* 0x0000000403027825 */ /* 0x001fca00078e0204 */
[----:B------:R-:W1:Y:S02]  /*08f0*/  LDG.E R0, desc[UR4][R2.64] ;  /* 0x0000000402007981 */ /* 0x000e64000c1e1900 */
[----:B-1----:R-:W-:-:S04]  /*0900*/  FMUL R5, R0, UR6 ;  /* 0x0000000600057c20 */ /* 0x002fc80008400000 */
[----:B--2---:R-:W-:-:S05]  /*0910*/  FFMA R5, R24, UR7, R5 ;  /* 0x0000000718057c23 */ /* 0x004fca0008000005 */
[----:B------:R-:W-:Y:S01]  /*0920*/  STG.E desc[UR4][R2.64], R5 ;  /* 0x0000000502007986 */ /* 0x000fe2000c101904 */
[----:B------:R-:W-:Y:S05]  /*0930*/  EXIT ;  /* 0x000000000000794d */ /* 0x000fea0003800000 */
.L_x_4:
[----:B------:R-:W-:-:S00]  /*0940*/  BRA `(.L_x_4) ;  /* 0xfffffffc00fc7947 */ /* 0x000fc0000383ffff */
[----:B------:R-:W-:-:S00]  /*0950*/  NOP ;  /* 0x0000000000007918 */ /* 0x000fc00000000000 */
        /* <DEDUP_REMOVED lines=10> */
.L_x_5:


//--------------------- .nv.shared.reserved.0     --------------------------
	.section	.nv.shared.reserved.0,"aw",@nobits
	.weak		__nv_reservedSMEM_offset_0_alias
	.size		__nv_reservedSMEM_offset_0_alias, 0, 64
	.other		__nv_reservedSMEM_offset_0_alias,@"STO_CUDA_RESERVED_SHARED STV_DEFAULT"
__nv_reservedSMEM_offset_0_alias:
	.zero		0
	.zero		64


//--------------------- .nv.constant0._Z18sgemm_naive_kerneliiifPKfS0_fPf --------------------------
	.section	.nv.constant0._Z18sgemm_naive_kerneliiifPKfS0_fPf,"a",@progbits
	.sectionflags	@""
	.align	4
.nv.constant0._Z18sgemm_naive_kerneliiifPKfS0_fPf:
	.zero		944


//--------------------- SYMBOLS --------------------------

	.type		.nv.reservedSmem.offset0,@object
	.size		.nv.reservedSmem.offset0,0x4
